//
// Generated by NVIDIA NVVM Compiler
//
// Compiler Build ID: CL-36424714
// Cuda compilation tools, release 13.0, V13.0.88
// Based on NVVM 20.0.0
//

.version 9.0
.target sm_100
.address_size 64

	// .globl	_Z21transposeGlobalRowColPfS_ii
// _ZZ15transposeSharedPfS_iiE4smem has been demoted
// _ZZ18transposeSharedPadPfS_iiE4smem has been demoted
// _ZZ24transposeSharedPadUnrollPfS_iiE4smem has been demoted

.visible .entry _Z21transposeGlobalRowColPfS_ii(
	.param .u64 .ptr .align 1 _Z21transposeGlobalRowColPfS_ii_param_0,
	.param .u64 .ptr .align 1 _Z21transposeGlobalRowColPfS_ii_param_1,
	.param .u32 _Z21transposeGlobalRowColPfS_ii_param_2,
	.param .u32 _Z21transposeGlobalRowColPfS_ii_param_3
)
{
	.reg .pred 	%p<4>;
	.reg .b32 	%r<15>;
	.reg .b32 	%f<2>;
	.reg .b64 	%rd<9>;

	ld.param.u64 	%rd1, [_Z21transposeGlobalRowColPfS_ii_param_0];
	ld.param.u64 	%rd2, [_Z21transposeGlobalRowColPfS_ii_param_1];
	ld.param.u32 	%r3, [_Z21transposeGlobalRowColPfS_ii_param_2];
	ld.param.u32 	%r5, [_Z21transposeGlobalRowColPfS_ii_param_3];
	mov.u32 	%r6, %ntid.x;
	mov.u32 	%r7, %ctaid.x;
	mov.u32 	%r8, %tid.x;
	mad.lo.s32 	%r1, %r6, %r7, %r8;
	mov.u32 	%r9, %ntid.y;
	mov.u32 	%r10, %ctaid.y;
	mov.u32 	%r11, %tid.y;
	mad.lo.s32 	%r12, %r9, %r10, %r11;
	setp.ge.s32 	%p1, %r1, %r3;
	setp.ge.s32 	%p2, %r12, %r5;
	or.pred  	%p3, %p1, %p2;
	@%p3 bra 	$L__BB0_2;
	cvta.to.global.u64 	%rd3, %rd1;
	cvta.to.global.u64 	%rd4, %rd2;
	mad.lo.s32 	%r13, %r3, %r12, %r1;
	mul.wide.s32 	%rd5, %r13, 4;
	add.s64 	%rd6, %rd3, %rd5;
	ld.global.f32 	%f1, [%rd6];
	mad.lo.s32 	%r14, %r5, %r1, %r12;
	mul.wide.s32 	%rd7, %r14, 4;
	add.s64 	%rd8, %rd4, %rd7;
	st.global.f32 	[%rd8], %f1;
$L__BB0_2:
	ret;

}
	// .globl	_Z21transposeGlobalColRowPfS_ii
.visible .entry _Z21transposeGlobalColRowPfS_ii(
	.param .u64 .ptr .align 1 _Z21transposeGlobalColRowPfS_ii_param_0,
	.param .u64 .ptr .align 1 _Z21transposeGlobalColRowPfS_ii_param_1,
	.param .u32 _Z21transposeGlobalColRowPfS_ii_param_2,
	.param .u32 _Z21transposeGlobalColRowPfS_ii_param_3
)
{
	.reg .pred 	%p<4>;
	.reg .b32 	%r<15>;
	.reg .b32 	%f<2>;
	.reg .b64 	%rd<9>;

	ld.param.u64 	%rd1, [_Z21transposeGlobalColRowPfS_ii_param_0];
	ld.param.u64 	%rd2, [_Z21transposeGlobalColRowPfS_ii_param_1];
	ld.param.u32 	%r3, [_Z21transposeGlobalColRowPfS_ii_param_2];
	ld.param.u32 	%r5, [_Z21transposeGlobalColRowPfS_ii_param_3];
	mov.u32 	%r6, %ntid.x;
	mov.u32 	%r7, %ctaid.x;
	mov.u32 	%r8, %tid.x;
	mad.lo.s32 	%r1, %r6, %r7, %r8;
	mov.u32 	%r9, %ntid.y;
	mov.u32 	%r10, %ctaid.y;
	mov.u32 	%r11, %tid.y;
	mad.lo.s32 	%r12, %r9, %r10, %r11;
	setp.ge.s32 	%p1, %r1, %r3;
	setp.ge.s32 	%p2, %r12, %r5;
	or.pred  	%p3, %p1, %p2;
	@%p3 bra 	$L__BB1_2;
	cvta.to.global.u64 	%rd3, %rd1;
	cvta.to.global.u64 	%rd4, %rd2;
	mad.lo.s32 	%r13, %r5, %r1, %r12;
	mul.wide.s32 	%rd5, %r13, 4;
	add.s64 	%rd6, %rd3, %rd5;
	ld.global.f32 	%f1, [%rd6];
	mad.lo.s32 	%r14, %r3, %r12, %r1;
	mul.wide.s32 	%rd7, %r14, 4;
	add.s64 	%rd8, %rd4, %rd7;
	st.global.f32 	[%rd8], %f1;
$L__BB1_2:
	ret;

}
	// .globl	_Z15transposeSharedPfS_ii
.visible .entry _Z15transposeSharedPfS_ii(
	.param .u64 .ptr .align 1 _Z15transposeSharedPfS_ii_param_0,
	.param .u64 .ptr .align 1 _Z15transposeSharedPfS_ii_param_1,
	.param .u32 _Z15transposeSharedPfS_ii_param_2,
	.param .u32 _Z15transposeSharedPfS_ii_param_3
)
{
	.reg .pred 	%p<4>;
	.reg .b32 	%r<32>;
	.reg .b32 	%f<3>;
	.reg .b64 	%rd<9>;
	// demoted variable
	.shared .align 4 .b8 _ZZ15transposeSharedPfS_iiE4smem[4096];
	ld.param.u64 	%rd1, [_Z15transposeSharedPfS_ii_param_0];
	ld.param.u64 	%rd2, [_Z15transposeSharedPfS_ii_param_1];
	ld.param.u32 	%r9, [_Z15transposeSharedPfS_ii_param_2];
	ld.param.u32 	%r11, [_Z15transposeSharedPfS_ii_param_3];
	mov.u32 	%r12, %ntid.x;
	mov.u32 	%r13, %ctaid.x;
	mul.lo.s32 	%r1, %r12, %r13;
	mov.u32 	%r2, %tid.x;
	add.s32 	%r3, %r1, %r2;
	mov.u32 	%r4, %ntid.y;
	mov.u32 	%r14, %ctaid.y;
	mul.lo.s32 	%r5, %r4, %r14;
	mov.u32 	%r6, %tid.y;
	add.s32 	%r15, %r5, %r6;
	mad.lo.s32 	%r8, %r6, %r12, %r2;
	setp.ge.s32 	%p1, %r3, %r9;
	setp.ge.s32 	%p2, %r15, %r11;
	or.pred  	%p3, %p1, %p2;
	@%p3 bra 	$L__BB2_2;
	div.u32 	%r16, %r8, %r4;
	mul.lo.s32 	%r17, %r16, %r4;
	sub.s32 	%r18, %r8, %r17;
	cvta.to.global.u64 	%rd3, %rd1;
	cvta.to.global.u64 	%rd4, %rd2;
	mad.lo.s32 	%r19, %r9, %r15, %r3;
	mul.wide.s32 	%rd5, %r19, 4;
	add.s64 	%rd6, %rd3, %rd5;
	ld.global.f32 	%f1, [%rd6];
	shl.b32 	%r20, %r6, 7;
	mov.u32 	%r21, _ZZ15transposeSharedPfS_iiE4smem;
	add.s32 	%r22, %r21, %r20;
	shl.b32 	%r23, %r2, 2;
	add.s32 	%r24, %r22, %r23;
	st.shared.f32 	[%r24], %f1;
	bar.sync 	0;
	shl.b32 	%r25, %r18, 7;
	add.s32 	%r26, %r21, %r25;
	shl.b32 	%r27, %r16, 2;
	add.s32 	%r28, %r26, %r27;
	ld.shared.f32 	%f2, [%r28];
	add.s32 	%r29, %r16, %r1;
	add.s32 	%r30, %r18, %r5;
	mad.lo.s32 	%r31, %r29, %r11, %r30;
	mul.wide.s32 	%rd7, %r31, 4;
	add.s64 	%rd8, %rd4, %rd7;
	st.global.f32 	[%rd8], %f2;
$L__BB2_2:
	ret;

}
	// .globl	_Z18transposeSharedPadPfS_ii
.visible .entry _Z18transposeSharedPadPfS_ii(
	.param .u64 .ptr .align 1 _Z18transposeSharedPadPfS_ii_param_0,
	.param .u64 .ptr .align 1 _Z18transposeSharedPadPfS_ii_param_1,
	.param .u32 _Z18transposeSharedPadPfS_ii_param_2,
	.param .u32 _Z18transposeSharedPadPfS_ii_param_3
)
{
	.reg .pred 	%p<4>;
	.reg .b32 	%r<30>;
	.reg .b32 	%f<3>;
	.reg .b64 	%rd<9>;
	// demoted variable
	.shared .align 4 .b8 _ZZ18transposeSharedPadPfS_iiE4smem[4224];
	ld.param.u64 	%rd1, [_Z18transposeSharedPadPfS_ii_param_0];
	ld.param.u64 	%rd2, [_Z18transposeSharedPadPfS_ii_param_1];
	ld.param.u32 	%r9, [_Z18transposeSharedPadPfS_ii_param_2];
	ld.param.u32 	%r11, [_Z18transposeSharedPadPfS_ii_param_3];
	mov.u32 	%r12, %ntid.x;
	mov.u32 	%r13, %ctaid.x;
	mul.lo.s32 	%r1, %r12, %r13;
	mov.u32 	%r2, %tid.x;
	add.s32 	%r3, %r1, %r2;
	mov.u32 	%r4, %ntid.y;
	mov.u32 	%r14, %ctaid.y;
	mul.lo.s32 	%r5, %r4, %r14;
	mov.u32 	%r6, %tid.y;
	add.s32 	%r15, %r5, %r6;
	mad.lo.s32 	%r8, %r6, %r12, %r2;
	setp.ge.s32 	%p1, %r3, %r9;
	setp.ge.s32 	%p2, %r15, %r11;
	or.pred  	%p3, %p1, %p2;
	@%p3 bra 	$L__BB3_2;
	div.u32 	%r16, %r8, %r4;
	mul.lo.s32 	%r17, %r16, %r4;
	sub.s32 	%r18, %r8, %r17;
	cvta.to.global.u64 	%rd3, %rd1;
	cvta.to.global.u64 	%rd4, %rd2;
	mad.lo.s32 	%r19, %r9, %r15, %r3;
	mul.wide.s32 	%rd5, %r19, 4;
	add.s64 	%rd6, %rd3, %rd5;
	ld.global.f32 	%f1, [%rd6];
	mov.u32 	%r20, _ZZ18transposeSharedPadPfS_iiE4smem;
	mad.lo.s32 	%r21, %r6, 132, %r20;
	shl.b32 	%r22, %r2, 2;
	add.s32 	%r23, %r21, %r22;
	st.shared.f32 	[%r23], %f1;
	bar.sync 	0;
	mad.lo.s32 	%r24, %r18, 132, %r20;
	shl.b32 	%r25, %r16, 2;
	add.s32 	%r26, %r24, %r25;
	ld.shared.f32 	%f2, [%r26];
	add.s32 	%r27, %r16, %r1;
	add.s32 	%r28, %r18, %r5;
	mad.lo.s32 	%r29, %r27, %r11, %r28;
	mul.wide.s32 	%rd7, %r29, 4;
	add.s64 	%rd8, %rd4, %rd7;
	st.global.f32 	[%rd8], %f2;
$L__BB3_2:
	ret;

}
	// .globl	_Z24transposeSharedPadUnrollPfS_ii
.visible .entry _Z24transposeSharedPadUnrollPfS_ii(
	.param .u64 .ptr .align 1 _Z24transposeSharedPadUnrollPfS_ii_param_0,
	.param .u64 .ptr .align 1 _Z24transposeSharedPadUnrollPfS_ii_param_1,
	.param .u32 _Z24transposeSharedPadUnrollPfS_ii_param_2,
	.param .u32 _Z24transposeSharedPadUnrollPfS_ii_param_3
)
{
	.reg .pred 	%p<4>;
	.reg .b32 	%r<39>;
	.reg .b32 	%f<5>;
	.reg .b64 	%rd<13>;
	// demoted variable
	.shared .align 4 .b8 _ZZ24transposeSharedPadUnrollPfS_iiE4smem[8320];
	ld.param.u64 	%rd1, [_Z24transposeSharedPadUnrollPfS_ii_param_0];
	ld.param.u64 	%rd2, [_Z24transposeSharedPadUnrollPfS_ii_param_1];
	ld.param.u32 	%r10, [_Z24transposeSharedPadUnrollPfS_ii_param_2];
	ld.param.u32 	%r12, [_Z24transposeSharedPadUnrollPfS_ii_param_3];
	mov.u32 	%r1, %ntid.x;
	mov.u32 	%r13, %ctaid.x;
	mul.lo.s32 	%r14, %r13, %r1;
	shl.b32 	%r2, %r14, 1;
	mov.u32 	%r3, %tid.x;
	add.s32 	%r4, %r2, %r3;
	mov.u32 	%r5, %ntid.y;
	mov.u32 	%r15, %ctaid.y;
	mul.lo.s32 	%r6, %r5, %r15;
	mov.u32 	%r7, %tid.y;
	add.s32 	%r16, %r6, %r7;
	add.s32 	%r9, %r4, %r1;
	setp.ge.u32 	%p1, %r9, %r10;
	setp.ge.s32 	%p2, %r16, %r12;
	or.pred  	%p3, %p1, %p2;
	@%p3 bra 	$L__BB4_2;
	mad.lo.s32 	%r17, %r7, %r1, %r3;
	div.u32 	%r18, %r17, %r5;
	mul.lo.s32 	%r19, %r18, %r5;
	sub.s32 	%r20, %r17, %r19;
	add.s32 	%r21, %r20, %r6;
	add.s32 	%r22, %r18, %r2;
	cvta.to.global.u64 	%rd3, %rd1;
	cvta.to.global.u64 	%rd4, %rd2;
	mul.lo.s32 	%r23, %r10, %r16;
	add.s32 	%r24, %r23, %r4;
	mul.wide.s32 	%rd5, %r24, 4;
	add.s64 	%rd6, %rd3, %rd5;
	ld.global.f32 	%f1, [%rd6];
	mov.u32 	%r25, _ZZ24transposeSharedPadUnrollPfS_iiE4smem;
	mad.lo.s32 	%r26, %r7, 260, %r25;
	shl.b32 	%r27, %r3, 2;
	add.s32 	%r28, %r26, %r27;
	st.shared.f32 	[%r28], %f1;
	add.s32 	%r29, %r9, %r23;
	mul.wide.u32 	%rd7, %r29, 4;
	add.s64 	%rd8, %rd3, %rd7;
	ld.global.f32 	%f2, [%rd8];
	shl.b32 	%r30, %r1, 2;
	add.s32 	%r31, %r28, %r30;
	st.shared.f32 	[%r31], %f2;
	bar.sync 	0;
	mad.lo.s32 	%r32, %r20, 260, %r25;
	shl.b32 	%r33, %r18, 2;
	add.s32 	%r34, %r32, %r33;
	ld.shared.f32 	%f3, [%r34];
	mad.lo.s32 	%r35, %r22, %r12, %r21;
	mul.wide.s32 	%rd9, %r35, 4;
	add.s64 	%rd10, %rd4, %rd9;
	st.global.f32 	[%rd10], %f3;
	add.s32 	%r36, %r34, %r30;
	ld.shared.f32 	%f4, [%r36];
	add.s32 	%r37, %r22, %r1;
	mad.lo.s32 	%r38, %r37, %r12, %r21;
	mul.wide.u32 	%rd11, %r38, 4;
	add.s64 	%rd12, %rd4, %rd11;
	st.global.f32 	[%rd12], %f4;
$L__BB4_2:
	ret;

}


// ===== COMPILED SASS (sm_100) =====

	.target	sm_100

	.elftype	@"ET_EXEC"


//--------------------- .note.nv.tkinfo           --------------------------
	.section	.note.nv.tkinfo,"",@"SHT_NOTE"
	.sectionflags	@"SHF_NOTE_NV_TKINFO"
	.tkinfo
        /*0018*/ 	.word	0x00000002
        /*0030*/ 	.string	""
        /*0030*/ 	.string	"ptxas"
        /*0030*/ 	.string	"Cuda compilation tools, release 13.0, V13.0.88"
        /*0030*/ 	.string	"Build cuda_13.0.r13.0/compiler.36424714_0"
        /*0030*/ 	.string	"-arch sm_100 -m 64 "



//--------------------- .note.nv.cuinfo           --------------------------
	.section	.note.nv.cuinfo,"",@"SHT_NOTE"
	.sectionflags	@"SHF_NOTE_NV_CUINFO"
        /*0018*/ 	.short	0x0002
        /*001a*/ 	.short	0x0064
        /*001c*/ 	.short	0x0082
	.zero		2


//--------------------- .nv.info                  --------------------------
	.section	.nv.info,"",@"SHT_CUDA_INFO"
	.align	4


	//----- nvinfo : EIATTR_REGCOUNT
	.align		4
        /*0000*/ 	.byte	0x04, 0x2f
        /*0002*/ 	.short	(.L_1 - .L_0)
	.align		4
.L_0:
        /*0004*/ 	.word	index@(_Z21transposeGlobalRowColPfS_ii)
        /*0008*/ 	.word	0x0000000a


	//----- nvinfo : EIATTR_FRAME_SIZE
	.align		4
.L_1:
        /*000c*/ 	.byte	0x04, 0x11
        /*000e*/ 	.short	(.L_3 - .L_2)
	.align		4
.L_2:
        /*0010*/ 	.word	index@(_Z21transposeGlobalRowColPfS_ii)
        /*0014*/ 	.word	0x00000000


	//----- nvinfo : EIATTR_REGCOUNT
	.align		4
.L_3:
        /*0018*/ 	.byte	0x04, 0x2f
        /*001a*/ 	.short	(.L_5 - .L_4)
	.align		4
.L_4:
        /*001c*/ 	.word	index@(_Z21transposeGlobalColRowPfS_ii)
        /*0020*/ 	.word	0x0000000a


	//----- nvinfo : EIATTR_FRAME_SIZE
	.align		4
.L_5:
        /*0024*/ 	.byte	0x04, 0x11
        /*0026*/ 	.short	(.L_7 - .L_6)
	.align		4
.L_6:
        /*0028*/ 	.word	index@(_Z21transposeGlobalColRowPfS_ii)
        /*002c*/ 	.word	0x00000000


	//----- nvinfo : EIATTR_REGCOUNT
	.align		4
.L_7:
        /*0030*/ 	.byte	0x04, 0x2f
        /*0032*/ 	.short	(.L_9 - .L_8)
	.align		4
.L_8:
        /*0034*/ 	.word	index@(_Z15transposeSharedPfS_ii)
        /*0038*/ 	.word	0x0000000e


	//----- nvinfo : EIATTR_FRAME_SIZE
	.align		4
.L_9:
        /*003c*/ 	.byte	0x04, 0x11
        /*003e*/ 	.short	(.L_11 - .L_10)
	.align		4
.L_10:
        /*0040*/ 	.word	index@(_Z15transposeSharedPfS_ii)
        /*0044*/ 	.word	0x00000000


	//----- nvinfo : EIATTR_REGCOUNT
	.align		4
.L_11:
        /*0048*/ 	.byte	0x04, 0x2f
        /*004a*/ 	.short	(.L_13 - .L_12)
	.align		4
.L_12:
        /*004c*/ 	.word	index@(_Z18transposeSharedPadPfS_ii)
        /*0050*/ 	.word	0x0000000c


	//----- nvinfo : EIATTR_FRAME_SIZE
	.align		4
.L_13:
        /*0054*/ 	.byte	0x04, 0x11
        /*0056*/ 	.short	(.L_15 - .L_14)
	.align		4
.L_14:
        /*0058*/ 	.word	index@(_Z18transposeSharedPadPfS_ii)
        /*005c*/ 	.word	0x00000000


	//----- nvinfo : EIATTR_REGCOUNT
	.align		4
.L_15:
        /*0060*/ 	.byte	0x04, 0x2f
        /*0062*/ 	.short	(.L_17 - .L_16)
	.align		4
.L_16:
        /*0064*/ 	.word	index@(_Z24transposeSharedPadUnrollPfS_ii)
        /*0068*/ 	.word	0x00000014


	//----- nvinfo : EIATTR_FRAME_SIZE
	.align		4
.L_17:
        /*006c*/ 	.byte	0x04, 0x11
        /*006e*/ 	.short	(.L_19 - .L_18)
	.align		4
.L_18:
        /*0070*/ 	.word	index@(_Z24transposeSharedPadUnrollPfS_ii)
        /*0074*/ 	.word	0x00000000


	//----- nvinfo : EIATTR_MIN_STACK_SIZE
	.align		4
.L_19:
        /*0078*/ 	.byte	0x04, 0x12
        /*007a*/ 	.short	(.L_21 - .L_20)
	.align		4
.L_20:
        /*007c*/ 	.word	index@(_Z24transposeSharedPadUnrollPfS_ii)
        /*0080*/ 	.word	0x00000000


	//----- nvinfo : EIATTR_MIN_STACK_SIZE
	.align		4
.L_21:
        /*0084*/ 	.byte	0x04, 0x12
        /*0086*/ 	.short	(.L_23 - .L_22)
	.align		4
.L_22:
        /*0088*/ 	.word	index@(_Z18transposeSharedPadPfS_ii)
        /*008c*/ 	.word	0x00000000


	//----- nvinfo : EIATTR_MIN_STACK_SIZE
	.align		4
.L_23:
        /*0090*/ 	.byte	0x04, 0x12
        /*0092*/ 	.short	(.L_25 - .L_24)
	.align		4
.L_24:
        /*0094*/ 	.word	index@(_Z15transposeSharedPfS_ii)
        /*0098*/ 	.word	0x00000000


	//----- nvinfo : EIATTR_MIN_STACK_SIZE
	.align		4
.L_25:
        /*009c*/ 	.byte	0x04, 0x12
        /*009e*/ 	.short	(.L_27 - .L_26)
	.align		4
.L_26:
        /*00a0*/ 	.word	index@(_Z21transposeGlobalColRowPfS_ii)
        /*00a4*/ 	.word	0x00000000


	//----- nvinfo : EIATTR_MIN_STACK_SIZE
	.align		4
.L_27:
        /*00a8*/ 	.byte	0x04, 0x12
        /*00aa*/ 	.short	(.L_29 - .L_28)
	.align		4
.L_28:
        /*00ac*/ 	.word	index@(_Z21transposeGlobalRowColPfS_ii)
        /*00b0*/ 	.word	0x00000000
.L_29:


//--------------------- .nv.compat                --------------------------
	.section	.nv.compat,"",@"SHT_CUDA_COMPAT_INFO"
	.align	4
        /*0000*/ 	.byte	0x02, 0x09, 0x00, 0x00, 0x02, 0x02, 0x01, 0x00, 0x02, 0x05, 0x05, 0x00, 0x03, 0x07, 0x01, 0x01
        /*0010*/ 	.byte	0x02, 0x03, 0x00, 0x00, 0x02, 0x06, 0x01, 0x00, 0x04, 0x0b, 0x08, 0x00, 0x09, 0x00, 0x00, 0x00
        /*0020*/ 	.byte	0x00, 0x00, 0x00, 0x00


//--------------------- .nv.info._Z24transposeSharedPadUnrollPfS_ii --------------------------
	.section	.nv.info._Z24transposeSharedPadUnrollPfS_ii,"",@"SHT_CUDA_INFO"
	.sectionflags	@""
	.align	4


	//----- nvinfo : EIATTR_CUDA_API_VERSION
	.align		4
        /*0000*/ 	.byte	0x04, 0x37
        /*0002*/ 	.short	(.L_31 - .L_30)
.L_30:
        /*0004*/ 	.word	0x00000082


	//----- nvinfo : EIATTR_KPARAM_INFO
	.align		4
.L_31:
        /*0008*/ 	.byte	0x04, 0x17
        /*000a*/ 	.short	(.L_33 - .L_32)
.L_32:
        /*000c*/ 	.word	0x00000000
        /*0010*/ 	.short	0x0003
        /*0012*/ 	.short	0x0014
        /*0014*/ 	.byte	0x00, 0xf0, 0x11, 0x00


	//----- nvinfo : EIATTR_KPARAM_INFO
	.align		4
.L_33:
        /*0018*/ 	.byte	0x04, 0x17
        /*001a*/ 	.short	(.L_35 - .L_34)
.L_34:
        /*001c*/ 	.word	0x00000000
        /*0020*/ 	.short	0x0002
        /*0022*/ 	.short	0x0010
        /*0024*/ 	.byte	0x00, 0xf0, 0x11, 0x00


	//----- nvinfo : EIATTR_KPARAM_INFO
	.align		4
.L_35:
        /*0028*/ 	.byte	0x04, 0x17
        /*002a*/ 	.short	(.L_37 - .L_36)
.L_36:
        /*002c*/ 	.word	0x00000000
        /*0030*/ 	.short	0x0001
        /*0032*/ 	.short	0x0008
        /*0034*/ 	.byte	0x00, 0xf5, 0x21, 0x00


	//----- nvinfo : EIATTR_KPARAM_INFO
	.align		4
.L_37:
        /*0038*/ 	.byte	0x04, 0x17
        /*003a*/ 	.short	(.L_39 - .L_38)
.L_38:
        /*003c*/ 	.word	0x00000000
        /*0040*/ 	.short	0x0000
        /*0042*/ 	.short	0x0000
        /*0044*/ 	.byte	0x00, 0xf5, 0x21, 0x00


	//----- nvinfo : EIATTR_SPARSE_MMA_MASK
	.align		4
.L_39:
        /*0048*/ 	.byte	0x03, 0x50
        /*004a*/ 	.short	0x0000


	//----- nvinfo : EIATTR_MAXREG_COUNT
	.align		4
        /*004c*/ 	.byte	0x03, 0x1b
        /*004e*/ 	.short	0x00ff


	//----- nvinfo : EIATTR_NUM_BARRIERS
	.align		4
        /*0050*/ 	.byte	0x02, 0x4c
        /*0052*/ 	.byte	0x01
	.zero		1


	//----- nvinfo : EIATTR_MERCURY_ISA_VERSION
	.align		4
        /*0054*/ 	.byte	0x03, 0x5f
        /*0056*/ 	.short	0x0101


	//----- nvinfo : EIATTR_VRC_CTA_INIT_COUNT
	.align		4
        /*0058*/ 	.byte	0x02, 0x4a
	.zero		1
	.zero		1


	//----- nvinfo : EIATTR_EXIT_INSTR_OFFSETS
	.align		4
        /*005c*/ 	.byte	0x04, 0x1c
        /*005e*/ 	.short	(.L_41 - .L_40)


	//   ....[0]....
.L_40:
        /*0060*/ 	.word	0x000000f0


	//   ....[1]....
        /*0064*/ 	.word	0x00000450


	//----- nvinfo : EIATTR_CBANK_PARAM_SIZE
	.align		4
.L_41:
        /*0068*/ 	.byte	0x03, 0x19
        /*006a*/ 	.short	0x0018


	//----- nvinfo : EIATTR_PARAM_CBANK
	.align		4
        /*006c*/ 	.byte	0x04, 0x0a
        /*006e*/ 	.short	(.L_43 - .L_42)
	.align		4
.L_42:
        /*0070*/ 	.word	index@(.nv.constant0._Z24transposeSharedPadUnrollPfS_ii)
        /*0074*/ 	.short	0x0380
        /*0076*/ 	.short	0x0018


	//----- nvinfo : EIATTR_SW_WAR
	.align		4
.L_43:
        /*0078*/ 	.byte	0x04, 0x36
        /*007a*/ 	.short	(.L_45 - .L_44)
.L_44:
        /*007c*/ 	.word	0x00000008
.L_45:


//--------------------- .nv.info._Z18transposeSharedPadPfS_ii --------------------------
	.section	.nv.info._Z18transposeSharedPadPfS_ii,"",@"SHT_CUDA_INFO"
	.sectionflags	@""
	.align	4


	//----- nvinfo : EIATTR_CUDA_API_VERSION
	.align		4
        /*0000*/ 	.byte	0x04, 0x37
        /*0002*/ 	.short	(.L_47 - .L_46)
.L_46:
        /*0004*/ 	.word	0x00000082


	//----- nvinfo : EIATTR_KPARAM_INFO
	.align		4
.L_47:
        /*0008*/ 	.byte	0x04, 0x17
        /*000a*/ 	.short	(.L_49 - .L_48)
.L_48:
        /*000c*/ 	.word	0x00000000
        /*0010*/ 	.short	0x0003
        /*0012*/ 	.short	0x0014
        /*0014*/ 	.byte	0x00, 0xf0, 0x11, 0x00


	//----- nvinfo : EIATTR_KPARAM_INFO
	.align		4
.L_49:
        /*0018*/ 	.byte	0x04, 0x17
        /*001a*/ 	.short	(.L_51 - .L_50)
.L_50:
        /*001c*/ 	.word	0x00000000
        /*0020*/ 	.short	0x0002
        /*0022*/ 	.short	0x0010
        /*0024*/ 	.byte	0x00, 0xf0, 0x11, 0x00


	//----- nvinfo : EIATTR_KPARAM_INFO
	.align		4
.L_51:
        /*0028*/ 	.byte	0x04, 0x17
        /*002a*/ 	.short	(.L_53 - .L_52)
.L_52:
        /*002c*/ 	.word	0x00000000
        /*0030*/ 	.short	0x0001
        /*0032*/ 	.short	0x0008
        /*0034*/ 	.byte	0x00, 0xf5, 0x21, 0x00


	//----- nvinfo : EIATTR_KPARAM_INFO
	.align		4
.L_53:
        /*0038*/ 	.byte	0x04, 0x17
        /*003a*/ 	.short	(.L_55 - .L_54)
.L_54:
        /*003c*/ 	.word	0x00000000
        /*0040*/ 	.short	0x0000
        /*0042*/ 	.short	0x0000
        /*0044*/ 	.byte	0x00, 0xf5, 0x21, 0x00


	//----- nvinfo : EIATTR_SPARSE_MMA_MASK
	.align		4
.L_55:
        /*0048*/ 	.byte	0x03, 0x50
        /*004a*/ 	.short	0x0000


	//----- nvinfo : EIATTR_MAXREG_COUNT
	.align		4
        /*004c*/ 	.byte	0x03, 0x1b
        /*004e*/ 	.short	0x00ff


	//----- nvinfo : EIATTR_NUM_BARRIERS
	.align		4
        /*0050*/ 	.byte	0x02, 0x4c
        /*0052*/ 	.byte	0x01
	.zero		1


	//----- nvinfo : EIATTR_MERCURY_ISA_VERSION
	.align		4
        /*0054*/ 	.byte	0x03, 0x5f
        /*0056*/ 	.short	0x0101


	//----- nvinfo : EIATTR_VRC_CTA_INIT_COUNT
	.align		4
        /*0058*/ 	.byte	0x02, 0x4a
	.zero		1
	.zero		1


	//----- nvinfo : EIATTR_EXIT_INSTR_OFFSETS
	.align		4
        /*005c*/ 	.byte	0x04, 0x1c
        /*005e*/ 	.short	(.L_57 - .L_56)


	//   ....[0]....
.L_56:
        /*0060*/ 	.word	0x000000e0


	//   ....[1]....
        /*0064*/ 	.word	0x00000390


	//----- nvinfo : EIATTR_CBANK_PARAM_SIZE
	.align		4
.L_57:
        /*0068*/ 	.byte	0x03, 0x19
        /*006a*/ 	.short	0x0018


	//----- nvinfo : EIATTR_PARAM_CBANK
	.align		4
        /*006c*/ 	.byte	0x04, 0x0a
        /*006e*/ 	.short	(.L_59 - .L_58)
	.align		4
.L_58:
        /*0070*/ 	.word	index@(.nv.constant0._Z18transposeSharedPadPfS_ii)
        /*0074*/ 	.short	0x0380
        /*0076*/ 	.short	0x0018


	//----- nvinfo : EIATTR_SW_WAR
	.align		4
.L_59:
        /*0078*/ 	.byte	0x04, 0x36
        /*007a*/ 	.short	(.L_61 - .L_60)
.L_60:
        /*007c*/ 	.word	0x00000008
.L_61:


//--------------------- .nv.info._Z15transposeSharedPfS_ii --------------------------
	.section	.nv.info._Z15transposeSharedPfS_ii,"",@"SHT_CUDA_INFO"
	.sectionflags	@""
	.align	4


	//----- nvinfo : EIATTR_CUDA_API_VERSION
	.align		4
        /*0000*/ 	.byte	0x04, 0x37
        /*0002*/ 	.short	(.L_63 - .L_62)
.L_62:
        /*0004*/ 	.word	0x00000082


	//----- nvinfo : EIATTR_KPARAM_INFO
	.align		4
.L_63:
        /*0008*/ 	.byte	0x04, 0x17
        /*000a*/ 	.short	(.L_65 - .L_64)
.L_64:
        /*000c*/ 	.word	0x00000000
        /*0010*/ 	.short	0x0003
        /*0012*/ 	.short	0x0014
        /*0014*/ 	.byte	0x00, 0xf0, 0x11, 0x00


	//----- nvinfo : EIATTR_KPARAM_INFO
	.align		4
.L_65:
        /*0018*/ 	.byte	0x04, 0x17
        /*001a*/ 	.short	(.L_67 - .L_66)
.L_66:
        /*001c*/ 	.word	0x00000000
        /*0020*/ 	.short	0x0002
        /*0022*/ 	.short	0x0010
        /*0024*/ 	.byte	0x00, 0xf0, 0x11, 0x00


	//----- nvinfo : EIATTR_KPARAM_INFO
	.align		4
.L_67:
        /*0028*/ 	.byte	0x04, 0x17
        /*002a*/ 	.short	(.L_69 - .L_68)
.L_68:
        /*002c*/ 	.word	0x00000000
        /*0030*/ 	.short	0x0001
        /*0032*/ 	.short	0x0008
        /*0034*/ 	.byte	0x00, 0xf5, 0x21, 0x00


	//----- nvinfo : EIATTR_KPARAM_INFO
	.align		4
.L_69:
        /*0038*/ 	.byte	0x04, 0x17
        /*003a*/ 	.short	(.L_71 - .L_70)
.L_70:
        /*003c*/ 	.word	0x00000000
        /*0040*/ 	.short	0x0000
        /*0042*/ 	.short	0x0000
        /*0044*/ 	.byte	0x00, 0xf5, 0x21, 0x00


	//----- nvinfo : EIATTR_SPARSE_MMA_MASK
	.align		4
.L_71:
        /*0048*/ 	.byte	0x03, 0x50
        /*004a*/ 	.short	0x0000


	//----- nvinfo : EIATTR_MAXREG_COUNT
	.align		4
        /*004c*/ 	.byte	0x03, 0x1b
        /*004e*/ 	.short	0x00ff


	//----- nvinfo : EIATTR_NUM_BARRIERS
	.align		4
        /*0050*/ 	.byte	0x02, 0x4c
        /*0052*/ 	.byte	0x01
	.zero		1


	//----- nvinfo : EIATTR_MERCURY_ISA_VERSION
	.align		4
        /*0054*/ 	.byte	0x03, 0x5f
        /*0056*/ 	.short	0x0101


	//----- nvinfo : EIATTR_VRC_CTA_INIT_COUNT
	.align		4
        /*0058*/ 	.byte	0x02, 0x4a
	.zero		1
	.zero		1


	//----- nvinfo : EIATTR_EXIT_INSTR_OFFSETS
	.align		4
        /*005c*/ 	.byte	0x04, 0x1c
        /*005e*/ 	.short	(.L_73 - .L_72)


	//   ....[0]....
.L_72:
        /*0060*/ 	.word	0x000000e0


	//   ....[1]....
        /*0064*/ 	.word	0x00000390


	//----- nvinfo : EIATTR_CBANK_PARAM_SIZE
	.align		4
.L_73:
        /*0068*/ 	.byte	0x03, 0x19
        /*006a*/ 	.short	0x0018


	//----- nvinfo : EIATTR_PARAM_CBANK
	.align		4
        /*006c*/ 	.byte	0x04, 0x0a
        /*006e*/ 	.short	(.L_75 - .L_74)
	.align		4
.L_74:
        /*0070*/ 	.word	index@(.nv.constant0._Z15transposeSharedPfS_ii)
        /*0074*/ 	.short	0x0380
        /*0076*/ 	.short	0x0018


	//----- nvinfo : EIATTR_SW_WAR
	.align		4
.L_75:
        /*0078*/ 	.byte	0x04, 0x36
        /*007a*/ 	.short	(.L_77 - .L_76)
.L_76:
        /*007c*/ 	.word	0x00000008
.L_77:


//--------------------- .nv.info._Z21transposeGlobalColRowPfS_ii --------------------------
	.section	.nv.info._Z21transposeGlobalColRowPfS_ii,"",@"SHT_CUDA_INFO"
	.sectionflags	@""
	.align	4


	//----- nvinfo : EIATTR_CUDA_API_VERSION
	.align		4
        /*0000*/ 	.byte	0x04, 0x37
        /*0002*/ 	.short	(.L_79 - .L_78)
.L_78:
        /*0004*/ 	.word	0x00000082


	//----- nvinfo : EIATTR_KPARAM_INFO
	.align		4
.L_79:
        /*0008*/ 	.byte	0x04, 0x17
        /*000a*/ 	.short	(.L_81 - .L_80)
.L_80:
        /*000c*/ 	.word	0x00000000
        /*0010*/ 	.short	0x0003
        /*0012*/ 	.short	0x0014
        /*0014*/ 	.byte	0x00, 0xf0, 0x11, 0x00


	//----- nvinfo : EIATTR_KPARAM_INFO
	.align		4
.L_81:
        /*0018*/ 	.byte	0x04, 0x17
        /*001a*/ 	.short	(.L_83 - .L_82)
.L_82:
        /*001c*/ 	.word	0x00000000
        /*0020*/ 	.short	0x0002
        /*0022*/ 	.short	0x0010
        /*0024*/ 	.byte	0x00, 0xf0, 0x11, 0x00


	//----- nvinfo : EIATTR_KPARAM_INFO
	.align		4
.L_83:
        /*0028*/ 	.byte	0x04, 0x17
        /*002a*/ 	.short	(.L_85 - .L_84)
.L_84:
        /*002c*/ 	.word	0x00000000
        /*0030*/ 	.short	0x0001
        /*0032*/ 	.short	0x0008
        /*0034*/ 	.byte	0x00, 0xf5, 0x21, 0x00


	//----- nvinfo : EIATTR_KPARAM_INFO
	.align		4
.L_85:
        /*0038*/ 	.byte	0x04, 0x17
        /*003a*/ 	.short	(.L_87 - .L_86)
.L_86:
        /*003c*/ 	.word	0x00000000
        /*0040*/ 	.short	0x0000
        /*0042*/ 	.short	0x0000
        /*0044*/ 	.byte	0x00, 0xf5, 0x21, 0x00


	//----- nvinfo : EIATTR_SPARSE_MMA_MASK
	.align		4
.L_87:
        /*0048*/ 	.byte	0x03, 0x50
        /*004a*/ 	.short	0x0000


	//----- nvinfo : EIATTR_MAXREG_COUNT
	.align		4
        /*004c*/ 	.byte	0x03, 0x1b
        /*004e*/ 	.short	0x00ff


	//----- nvinfo : EIATTR_MERCURY_ISA_VERSION
	.align		4
        /*0050*/ 	.byte	0x03, 0x5f
        /*0052*/ 	.short	0x0101


	//----- nvinfo : EIATTR_VRC_CTA_INIT_COUNT
	.align		4
        /*0054*/ 	.byte	0x02, 0x4a
	.zero		1
	.zero		1


	//----- nvinfo : EIATTR_EXIT_INSTR_OFFSETS
	.align		4
        /*0058*/ 	.byte	0x04, 0x1c
        /*005a*/ 	.short	(.L_89 - .L_88)


	//   ....[0]....
.L_88:
        /*005c*/ 	.word	0x000000c0


	//   ....[1]....
        /*0060*/ 	.word	0x00000160


	//----- nvinfo : EIATTR_CBANK_PARAM_SIZE
	.align		4
.L_89:
        /*0064*/ 	.byte	0x03, 0x19
        /*0066*/ 	.short	0x0018


	//----- nvinfo : EIATTR_PARAM_CBANK
	.align		4
        /*0068*/ 	.byte	0x04, 0x0a
        /*006a*/ 	.short	(.L_91 - .L_90)
	.align		4
.L_90:
        /*006c*/ 	.word	index@(.nv.constant0._Z21transposeGlobalColRowPfS_ii)
        /*0070*/ 	.short	0x0380
        /*0072*/ 	.short	0x0018


	//----- nvinfo : EIATTR_SW_WAR
	.align		4
.L_91:
        /*0074*/ 	.byte	0x04, 0x36
        /*0076*/ 	.short	(.L_93 - .L_92)
.L_92:
        /*0078*/ 	.word	0x00000008
.L_93:


//--------------------- .nv.info._Z21transposeGlobalRowColPfS_ii --------------------------
	.section	.nv.info._Z21transposeGlobalRowColPfS_ii,"",@"SHT_CUDA_INFO"
	.sectionflags	@""
	.align	4


	//----- nvinfo : EIATTR_CUDA_API_VERSION
	.align		4
        /*0000*/ 	.byte	0x04, 0x37
        /*0002*/ 	.short	(.L_95 - .L_94)
.L_94:
        /*0004*/ 	.word	0x00000082


	//----- nvinfo : EIATTR_KPARAM_INFO
	.align		4
.L_95:
        /*0008*/ 	.byte	0x04, 0x17
        /*000a*/ 	.short	(.L_97 - .L_96)
.L_96:
        /*000c*/ 	.word	0x00000000
        /*0010*/ 	.short	0x0003
        /*0012*/ 	.short	0x0014
        /*0014*/ 	.byte	0x00, 0xf0, 0x11, 0x00


	//----- nvinfo : EIATTR_KPARAM_INFO
	.align		4
.L_97:
        /*0018*/ 	.byte	0x04, 0x17
        /*001a*/ 	.short	(.L_99 - .L_98)
.L_98:
        /*001c*/ 	.word	0x00000000
        /*0020*/ 	.short	0x0002
        /*0022*/ 	.short	0x0010
        /*0024*/ 	.byte	0x00, 0xf0, 0x11, 0x00


	//----- nvinfo : EIATTR_KPARAM_INFO
	.align		4
.L_99:
        /*0028*/ 	.byte	0x04, 0x17
        /*002a*/ 	.short	(.L_101 - .L_100)
.L_100:
        /*002c*/ 	.word	0x00000000
        /*0030*/ 	.short	0x0001
        /*0032*/ 	.short	0x0008
        /*0034*/ 	.byte	0x00, 0xf5, 0x21, 0x00


	//----- nvinfo : EIATTR_KPARAM_INFO
	.align		4
.L_101:
        /*0038*/ 	.byte	0x04, 0x17
        /*003a*/ 	.short	(.L_103 - .L_102)
.L_102:
        /*003c*/ 	.word	0x00000000
        /*0040*/ 	.short	0x0000
        /*0042*/ 	.short	0x0000
        /*0044*/ 	.byte	0x00, 0xf5, 0x21, 0x00


	//----- nvinfo : EIATTR_SPARSE_MMA_MASK
	.align		4
.L_103:
        /*0048*/ 	.byte	0x03, 0x50
        /*004a*/ 	.short	0x0000


	//----- nvinfo : EIATTR_MAXREG_COUNT
	.align		4
        /*004c*/ 	.byte	0x03, 0x1b
        /*004e*/ 	.short	0x00ff


	//----- nvinfo : EIATTR_MERCURY_ISA_VERSION
	.align		4
        /*0050*/ 	.byte	0x03, 0x5f
        /*0052*/ 	.short	0x0101


	//----- nvinfo : EIATTR_VRC_CTA_INIT_COUNT
	.align		4
        /*0054*/ 	.byte	0x02, 0x4a
	.zero		1
	.zero		1


	//----- nvinfo : EIATTR_EXIT_INSTR_OFFSETS
	.align		4
        /*0058*/ 	.byte	0x04, 0x1c
        /*005a*/ 	.short	(.L_105 - .L_104)


	//   ....[0]....
.L_104:
        /*005c*/ 	.word	0x000000c0


	//   ....[1]....
        /*0060*/ 	.word	0x00000160


	//----- nvinfo : EIATTR_CBANK_PARAM_SIZE
	.align		4
.L_105:
        /*0064*/ 	.byte	0x03, 0x19
        /*0066*/ 	.short	0x0018


	//----- nvinfo : EIATTR_PARAM_CBANK
	.align		4
        /*0068*/ 	.byte	0x04, 0x0a
        /*006a*/ 	.short	(.L_107 - .L_106)
	.align		4
.L_106:
        /*006c*/ 	.word	index@(.nv.constant0._Z21transposeGlobalRowColPfS_ii)
        /*0070*/ 	.short	0x0380
        /*0072*/ 	.short	0x0018


	//----- nvinfo : EIATTR_SW_WAR
	.align		4
.L_107:
        /*0074*/ 	.byte	0x04, 0x36
        /*0076*/ 	.short	(.L_109 - .L_108)
.L_108:
        /*0078*/ 	.word	0x00000008
.L_109:


//--------------------- .nv.callgraph             --------------------------
	.section	.nv.callgraph,"",@"SHT_CUDA_CALLGRAPH"
	.align	4
	.sectionentsize	8
	.align		4
        /*0000*/ 	.word	0x00000000
	.align		4
        /*0004*/ 	.word	0xffffffff
	.align		4
        /*0008*/ 	.word	0x00000000
	.align		4
        /*000c*/ 	.word	0xfffffffe
	.align		4
        /*0010*/ 	.word	0x00000000
	.align		4
        /*0014*/ 	.word	0xfffffffd
	.align		4
        /*0018*/ 	.word	0x00000000
	.align		4
        /*001c*/ 	.word	0xfffffffc


//--------------------- .text._Z24transposeSharedPadUnrollPfS_ii --------------------------
	.section	.text._Z24transposeSharedPadUnrollPfS_ii,"ax",@progbits
	.align	128
        .global         _Z24transposeSharedPadUnrollPfS_ii
        .type           _Z24transposeSharedPadUnrollPfS_ii,@function
        .size           _Z24transposeSharedPadUnrollPfS_ii,(.L_x_5 - _Z24transposeSharedPadUnrollPfS_ii)
        .other          _Z24transposeSharedPadUnrollPfS_ii,@"STO_CUDA_ENTRY STV_DEFAULT"
_Z24transposeSharedPadUnrollPfS_ii:
.text._Z24transposeSharedPadUnrollPfS_ii:
[----:B------:R-:W-:Y:S01]  /*0000*/  LDC R1, c[0x0][0x37c] ;  /* 0x0000df00ff017b82 */ /* 0x000fe20000000800 */
[----:B------:R-:W0:Y:S07]  /*0010*/  S2R R3, SR_TID.X ;  /* 0x0000000000037919 */ /* 0x000e2e0000002100 */
[----:B------:R-:W1:Y:S01]  /*0020*/  S2UR UR4, SR_CTAID.Y ;  /* 0x00000000000479c3 */ /* 0x000e620000002600 */
[----:B------:R-:W2:Y:S01]  /*0030*/  LDCU.64 UR10, c[0x0][0x390] ;  /* 0x00007200ff0a77ac */ /* 0x000ea20008000a00 */
[----:B------:R-:W3:Y:S06]  /*0040*/  S2R R4, SR_TID.Y ;  /* 0x0000000000047919 */ /* 0x000eec0000002200 */
[----:B------:R-:W4:Y:S08]  /*0050*/  S2UR UR5, SR_CTAID.X ;  /* 0x00000000000579c3 */ /* 0x000f300000002500 */
[----:B------:R-:W4:Y:S01]  /*0060*/  LDC R0, c[0x0][0x360] ;  /* 0x0000d800ff007b82 */ /* 0x000f220000000800 */
[----:B------:R-:W1:Y:S02]  /*0070*/  LDCU UR8, c[0x0][0x364] ;  /* 0x00006c80ff0877ac */ /* 0x000e640008000800 */
[----:B-1----:R-:W-:Y:S01]  /*0080*/  UIMAD UR4, UR8, UR4, URZ ;  /* 0x00000004080472a4 */ /* 0x002fe2000f8e02ff */
[----:B----4-:R-:W-:-:S05]  /*0090*/  IMAD R2, R0, UR5, RZ ;  /* 0x0000000500027c24 */ /* 0x010fca000f8e02ff */
[----:B---3--:R-:W-:Y:S02]  /*00a0*/  IADD3 R8, PT, PT, R4, UR4, RZ ;  /* 0x0000000404087c10 */ /* 0x008fe4000fffe0ff */
[----:B0-----:R-:W-:Y:S02]  /*00b0*/  LEA R5, R2, R3, 0x1 ;  /* 0x0000000302057211 */ /* 0x001fe400078e08ff */
[----:B--2---:R-:W-:Y:S02]  /*00c0*/  ISETP.GE.AND P0, PT, R8, UR11, PT ;  /* 0x0000000b08007c0c */ /* 0x004fe4000bf06270 */
[----:B------:R-:W-:-:S04]  /*00d0*/  IADD3 R9, PT, PT, R5, R0, RZ ;  /* 0x0000000005097210 */ /* 0x000fc80007ffe0ff */
[----:B------:R-:W-:-:S13]  /*00e0*/  ISETP.GE.U32.OR P0, PT, R9, UR10, P0 ;  /* 0x0000000a09007c0c */ /* 0x000fda0008706470 */
[----:B------:R-:W-:Y:S05]  /*00f0*/  @P0 EXIT ;  /* 0x000000000000094d */ /* 0x000fea0003800000 */
[----:B------:R-:W0:Y:S01]  /*0100*/  LDC.64 R6, c[0x0][0x380] ;  /* 0x0000e000ff067b82 */ /* 0x000e220000000a00 */
[----:B------:R-:W1:Y:S01]  /*0110*/  LDCU.64 UR6, c[0x0][0x358] ;  /* 0x00006b00ff0677ac */ /* 0x000e620008000a00 */
[C---:B------:R-:W-:Y:S02]  /*0120*/  IMAD R5, R8.reuse, UR10, R5 ;  /* 0x0000000a08057c24 */ /* 0x040fe4000f8e0205 */
[----:B------:R-:W-:Y:S02]  /*0130*/  IMAD R11, R8, UR10, R9 ;  /* 0x0000000a080b7c24 */ /* 0x000fe4000f8e0209 */
[----:B0-----:R-:W-:-:S04]  /*0140*/  IMAD.WIDE R8, R5, 0x4, R6 ;  /* 0x0000000405087825 */ /* 0x001fc800078e0206 */
[----:B------:R-:W-:Y:S01]  /*0150*/  IMAD.WIDE.U32 R6, R11, 0x4, R6 ;  /* 0x000000040b067825 */ /* 0x000fe200078e0006 */
[----:B-1----:R0:W2:Y:S05]  /*0160*/  LDG.E R5, desc[UR6][R8.64] ;  /* 0x0000000608057981 */ /* 0x0020aa000c1e1900 */
[----:B------:R1:W3:Y:S01]  /*0170*/  LDG.E R6, desc[UR6][R6.64] ;  /* 0x0000000606067981 */ /* 0x0002e2000c1e1900 */
[----:B------:R-:W4:Y:S01]  /*0180*/  I2F.U32.RP R12, UR8 ;  /* 0x00000008000c7d06 */ /* 0x000f220008209000 */
[----:B------:R-:W-:Y:S01]  /*0190*/  ISETP.NE.U32.AND P2, PT, RZ, UR8, PT ;  /* 0x00000008ff007c0c */ /* 0x000fe2000bf45070 */
[----:B0-----:R-:W-:-:S06]  /*01a0*/  IMAD R8, R0, R4, R3 ;  /* 0x0000000400087224 */ /* 0x001fcc00078e0203 */
[----:B----4-:R-:W0:Y:S02]  /*01b0*/  MUFU.RCP R12, R12 ;  /* 0x0000000c000c7308 */ /* 0x010e240000001000 */
[----:B0-----:R-:W-:-:S06]  /*01c0*/  VIADD R10, R12, 0xffffffe ;  /* 0x0ffffffe0c0a7836 */ /* 0x001fcc0000000000 */
[----:B------:R0:W4:Y:S02]  /*01d0*/  F2I.FTZ.U32.TRUNC.NTZ R11, R10 ;  /* 0x0000000a000b7305 */ /* 0x000124000021f000 */
[----:B0-----:R-:W-:Y:S01]  /*01e0*/  HFMA2 R10, -RZ, RZ, 0, 0 ;  /* 0x00000000ff0a7431 */ /* 0x001fe200000001ff */
[----:B----4-:R-:W-:-:S05]  /*01f0*/  IADD3 R13, PT, PT, RZ, -R11, RZ ;  /* 0x8000000bff0d7210 */ /* 0x010fca0007ffe0ff */
[----:B------:R-:W-:-:S04]  /*0200*/  IMAD R13, R13, UR8, RZ ;  /* 0x000000080d0d7c24 */ /* 0x000fc8000f8e02ff */
[----:B------:R-:W-:Y:S02]  /*0210*/  IMAD.HI.U32 R11, R11, R13, R10 ;  /* 0x0000000d0b0b7227 */ /* 0x000fe400078e000a */
[----:B------:R-:W0:Y:S04]  /*0220*/  S2R R10, SR_CgaCtaId ;  /* 0x00000000000a7919 */ /* 0x000e280000008800 */
[----:B------:R-:W-:-:S04]  /*0230*/  IMAD.HI.U32 R11, R11, R8, RZ ;  /* 0x000000080b0b7227 */ /* 0x000fc800078e00ff */
[----:B-1----:R-:W-:-:S04]  /*0240*/  IMAD.MOV R7, RZ, RZ, -R11 ;  /* 0x000000ffff077224 */ /* 0x002fc800078e0a0b */
[----:B------:R-:W-:-:S05]  /*0250*/  IMAD R7, R7, UR8, R8 ;  /* 0x0000000807077c24 */ /* 0x000fca000f8e0208 */
[----:B------:R-:W-:-:S13]  /*0260*/  ISETP.GE.U32.AND P0, PT, R7, UR8, PT ;  /* 0x0000000807007c0c */ /* 0x000fda000bf06070 */
[----:B------:R-:W-:Y:S02]  /*0270*/  @P0 IADD3 R7, PT, PT, R7, -UR8, RZ ;  /* 0x8000000807070c10 */ /* 0x000fe4000fffe0ff */
[----:B------:R-:W-:Y:S02]  /*0280*/  @P0 IADD3 R11, PT, PT, R11, 0x1, RZ ;  /* 0x000000010b0b0810 */ /* 0x000fe40007ffe0ff */
[----:B------:R-:W-:Y:S02]  /*0290*/  ISETP.GE.U32.AND P1, PT, R7, UR8, PT ;  /* 0x0000000807007c0c */ /* 0x000fe4000bf26070 */
[----:B------:R-:W-:-:S04]  /*02a0*/  MOV R7, 0x400 ;  /* 0x0000040000077802 */ /* 0x000fc80000000f00 */
[----:B0-----:R-:W-:-:S05]  /*02b0*/  LEA R9, R10, R7, 0x18 ;  /* 0x000000070a097211 */ /* 0x001fca00078ec0ff */
[----:B------:R-:W-:Y:S02]  /*02c0*/  IMAD R4, R4, 0x104, R9 ;  /* 0x0000010404047824 */ /* 0x000fe400078e0209 */
[----:B------:R-:W-:Y:S02]  /*02d0*/  @P1 IADD3 R11, PT, PT, R11, 0x1, RZ ;  /* 0x000000010b0b1810 */ /* 0x000fe40007ffe0ff */
[----:B------:R-:W-:Y:S02]  /*02e0*/  @!P2 LOP3.LUT R11, RZ, UR8, RZ, 0x33, !PT ;  /* 0x00000008ff0bac12 */ /* 0x000fe4000f8e33ff */
[----:B------:R-:W-:Y:S02]  /*02f0*/  LEA R4, R3, R4, 0x2 ;  /* 0x0000000403047211 */ /* 0x000fe400078e10ff */
[----:B------:R-:W-:Y:S01]  /*0300*/  LEA R2, R2, R11, 0x1 ;  /* 0x0000000b02027211 */ /* 0x000fe200078e08ff */
[----:B------:R-:W-:-:S04]  /*0310*/  IMAD.MOV R13, RZ, RZ, -R11 ;  /* 0x000000ffff0d7224 */ /* 0x000fc800078e0a0b */
[----:B------:R-:W-:Y:S01]  /*0320*/  IMAD R7, R13, UR8, R8 ;  /* 0x000000080d077c24 */ /* 0x000fe2000f8e0208 */
[----:B------:R-:W-:-:S03]  /*0330*/  LEA R13, R0, R4, 0x2 ;  /* 0x00000004000d7211 */ /* 0x000fc600078e10ff */
[C---:B------:R-:W-:Y:S01]  /*0340*/  IMAD R8, R7.reuse, 0x104, R9 ;  /* 0x0000010407087824 */ /* 0x040fe200078e0209 */
[----:B------:R-:W-:-:S04]  /*0350*/  IADD3 R7, PT, PT, R7, UR4, RZ ;  /* 0x0000000407077c10 */ /* 0x000fc8000fffe0ff */
[----:B------:R-:W-:Y:S01]  /*0360*/  LEA R15, R11, R8, 0x2 ;  /* 0x000000080b0f7211 */ /* 0x000fe200078e10ff */
[----:B------:R-:W-:Y:S01]  /*0370*/  IMAD R3, R2, UR11, R7 ;  /* 0x0000000b02037c24 */ /* 0x000fe2000f8e0207 */
[----:B------:R-:W0:Y:S03]  /*0380*/  LDC.64 R8, c[0x0][0x388] ;  /* 0x0000e200ff087b82 */ /* 0x000e260000000a00 */
[----:B------:R-:W-:Y:S01]  /*0390*/  IMAD R10, R0, 0x4, R15 ;  /* 0x00000004000a7824 */ /* 0x000fe200078e020f */
[----:B------:R-:W-:-:S05]  /*03a0*/  IADD3 R0, PT, PT, R2, R0, RZ ;  /* 0x0000000002007210 */ /* 0x000fca0007ffe0ff */
[----:B------:R-:W-:Y:S02]  /*03b0*/  IMAD R7, R0, UR11, R7 ;  /* 0x0000000b00077c24 */ /* 0x000fe4000f8e0207 */
[--C-:B0-----:R-:W-:Y:S01]  /*03c0*/  IMAD.WIDE R2, R3, 0x4, R8.reuse ;  /* 0x0000000403027825 */ /* 0x101fe200078e0208 */
[----:B--2---:R0:W-:Y:S04]  /*03d0*/  STS [R4], R5 ;  /* 0x0000000504007388 */ /* 0x0041e80000000800 */
[----:B---3--:R-:W-:Y:S01]  /*03e0*/  STS [R13], R6 ;  /* 0x000000060d007388 */ /* 0x008fe20000000800 */
[----:B------:R-:W-:Y:S01]  /*03f0*/  BAR.SYNC.DEFER_BLOCKING 0x0 ;  /* 0x0000000000007b1d */ /* 0x000fe20000010000 */
[----:B0-----:R-:W-:-:S05]  /*0400*/  IMAD.WIDE.U32 R4, R7, 0x4, R8 ;  /* 0x0000000407047825 */ /* 0x001fca00078e0008 */
[----:B------:R-:W0:Y:S04]  /*0410*/  LDS R15, [R15] ;  /* 0x000000000f0f7984 */ /* 0x000e280000000800 */
[----:B------:R-:W1:Y:S04]  /*0420*/  LDS R17, [R10] ;  /* 0x000000000a117984 */ /* 0x000e680000000800 */
[----:B0-----:R-:W-:Y:S04]  /*0430*/  STG.E desc[UR6][R2.64], R15 ;  /* 0x0000000f02007986 */ /* 0x001fe8000c101906 */
[----:B-1----:R-:W-:Y:S01]  /*0440*/  STG.E desc[UR6][R4.64], R17 ;  /* 0x0000001104007986 */ /* 0x002fe2000c101906 */
[----:B------:R-:W-:Y:S05]  /*0450*/  EXIT ;  /* 0x000000000000794d */ /* 0x000fea0003800000 */
.L_x_0:
[----:B------:R-:W-:-:S00]  /*0460*/  BRA `(.L_x_0) ;  /* 0xfffffffc00fc7947 */ /* 0x000fc0000383ffff */
[----:B------:R-:W-:-:S00]  /*0470*/  NOP ;  /* 0x0000000000007918 */ /* 0x000fc00000000000 */
        /* <DEDUP_REMOVED lines=8> */
.L_x_5:


//--------------------- .text._Z18transposeSharedPadPfS_ii --------------------------
	.section	.text._Z18transposeSharedPadPfS_ii,"ax",@progbits
	.align	128
        .global         _Z18transposeSharedPadPfS_ii
        .type           _Z18transposeSharedPadPfS_ii,@function
        .size           _Z18transposeSharedPadPfS_ii,(.L_x_6 - _Z18transposeSharedPadPfS_ii)
        .other          _Z18transposeSharedPadPfS_ii,@"STO_CUDA_ENTRY STV_DEFAULT"
_Z18transposeSharedPadPfS_ii:
.text._Z18transposeSharedPadPfS_ii:
[----:B------:R-:W-:Y:S01]  /*0000*/  LDC R1, c[0x0][0x37c] ;  /* 0x0000df00ff017b82 */ /* 0x000fe20000000800 */
[----:B------:R-:W0:Y:S07]  /*0010*/  S2R R9, SR_TID.Y ;  /* 0x0000000000097919 */ /* 0x000e2e0000002200 */
[----:B------:R-:W1:Y:S01]  /*0020*/  S2UR UR5, SR_CTAID.Y ;  /* 0x00000000000579c3 */ /* 0x000e620000002600 */
[----:B------:R-:W2:Y:S01]  /*0030*/  LDCU UR8, c[0x0][0x360] ;  /* 0x00006c00ff0877ac */ /* 0x000ea20008000800 */
[----:B------:R-:W3:Y:S01]  /*0040*/  S2R R0, SR_TID.X ;  /* 0x0000000000007919 */ /* 0x000ee20000002100 */
[----:B------:R-:W1:Y:S05]  /*0050*/  LDCU UR9, c[0x0][0x364] ;  /* 0x00006c80ff0977ac */ /* 0x000e6a0008000800 */
[----:B------:R-:W2:Y:S01]  /*0060*/  S2UR UR4, SR_CTAID.X ;  /* 0x00000000000479c3 */ /* 0x000ea20000002500 */
[----:B------:R-:W4:Y:S01]  /*0070*/  LDCU.64 UR10, c[0x0][0x390] ;  /* 0x00007200ff0a77ac */ /* 0x000f220008000a00 */
[----:B-1----:R-:W-:-:S06]  /*0080*/  UIMAD UR5, UR9, UR5, URZ ;  /* 0x00000005090572a4 */ /* 0x002fcc000f8e02ff */
[----:B0-----:R-:W-:Y:S01]  /*0090*/  IADD3 R5, PT, PT, R9, UR5, RZ ;  /* 0x0000000509057c10 */ /* 0x001fe2000fffe0ff */
[----:B--2---:R-:W-:-:S03]  /*00a0*/  UIMAD UR4, UR8, UR4, URZ ;  /* 0x00000004080472a4 */ /* 0x004fc6000f8e02ff */
[----:B----4-:R-:W-:-:S03]  /*00b0*/  ISETP.GE.AND P0, PT, R5, UR11, PT ;  /* 0x0000000b05007c0c */ /* 0x010fc6000bf06270 */
[----:B---3--:R-:W-:-:S05]  /*00c0*/  VIADD R4, R0, UR4 ;  /* 0x0000000400047c36 */ /* 0x008fca0008000000 */
[----:B------:R-:W-:-:S13]  /*00d0*/  ISETP.GE.OR P0, PT, R4, UR10, P0 ;  /* 0x0000000a04007c0c */ /* 0x000fda0008706670 */
[----:B------:R-:W-:Y:S05]  /*00e0*/  @P0 EXIT ;  /* 0x000000000000094d */ /* 0x000fea0003800000 */
[----:B------:R-:W0:Y:S01]  /*00f0*/  LDC.64 R2, c[0x0][0x380] ;  /* 0x0000e000ff027b82 */ /* 0x000e220000000a00 */
[----:B------:R-:W1:Y:S01]  /*0100*/  LDCU.64 UR6, c[0x0][0x358] ;  /* 0x00006b00ff0677ac */ /* 0x000e620008000a00 */
[----:B------:R-:W-:-:S04]  /*0110*/  IMAD R5, R5, UR10, R4 ;  /* 0x0000000a05057c24 */ /* 0x000fc8000f8e0204 */
[----:B0-----:R-:W-:-:S05]  /*0120*/  IMAD.WIDE R2, R5, 0x4, R2 ;  /* 0x0000000405027825 */ /* 0x001fca00078e0202 */
[----:B-1----:R0:W2:Y:S01]  /*0130*/  LDG.E R8, desc[UR6][R2.64] ;  /* 0x0000000602087981 */ /* 0x0020a2000c1e1900 */
[----:B------:R-:W1:Y:S01]  /*0140*/  I2F.U32.RP R6, UR9 ;  /* 0x0000000900067d06 */ /* 0x000e620008209000 */
[----:B------:R-:W-:Y:S01]  /*0150*/  HFMA2 R4, -RZ, RZ, 0, 0 ;  /* 0x00000000ff047431 */ /* 0x000fe200000001ff */
[----:B------:R-:W-:-:S06]  /*0160*/  ISETP.NE.U32.AND P2, PT, RZ, UR9, PT ;  /* 0x00000009ff007c0c */ /* 0x000fcc000bf45070 */
[----:B-1----:R-:W1:Y:S02]  /*0170*/  MUFU.RCP R6, R6 ;  /* 0x0000000600067308 */ /* 0x002e640000001000 */
[----:B-1----:R-:W-:-:S06]  /*0180*/  IADD3 R5, PT, PT, R6, 0xffffffe, RZ ;  /* 0x0ffffffe06057810 */ /* 0x002fcc0007ffe0ff */
[----:B------:R-:W1:Y:S02]  /*0190*/  F2I.FTZ.U32.TRUNC.NTZ R5, R5 ;  /* 0x0000000500057305 */ /* 0x000e64000021f000 */
[----:B-1----:R-:W-:-:S04]  /*01a0*/  IMAD.MOV R7, RZ, RZ, -R5 ;  /* 0x000000ffff077224 */ /* 0x002fc800078e0a05 */
[----:B------:R-:W-:-:S04]  /*01b0*/  IMAD R7, R7, UR9, RZ ;  /* 0x0000000907077c24 */ /* 0x000fc8000f8e02ff */
[----:B------:R-:W-:-:S04]  /*01c0*/  IMAD.HI.U32 R7, R5, R7, R4 ;  /* 0x0000000705077227 */ /* 0x000fc800078e0004 */
[----:B------:R-:W-:-:S04]  /*01d0*/  IMAD R4, R9, UR8, R0 ;  /* 0x0000000809047c24 */ /* 0x000fc8000f8e0200 */
[----:B------:R-:W-:-:S04]  /*01e0*/  IMAD.HI.U32 R7, R7, R4, RZ ;  /* 0x0000000407077227 */ /* 0x000fc800078e00ff */
[----:B0-----:R-:W-:-:S04]  /*01f0*/  IMAD.MOV R3, RZ, RZ, -R7 ;  /* 0x000000ffff037224 */ /* 0x001fc800078e0a07 */
[----:B------:R-:W-:Y:S02]  /*0200*/  IMAD R2, R3, UR9, R4 ;  /* 0x0000000903027c24 */ /* 0x000fe4000f8e0204 */
[----:B------:R-:W0:Y:S03]  /*0210*/  S2R R3, SR_CgaCtaId ;  /* 0x0000000000037919 */ /* 0x000e260000008800 */
[----:B------:R-:W-:-:S13]  /*0220*/  ISETP.GE.U32.AND P0, PT, R2, UR9, PT ;  /* 0x0000000902007c0c */ /* 0x000fda000bf06070 */
[----:B------:R-:W-:Y:S02]  /*0230*/  @P0 IADD3 R2, PT, PT, R2, -UR9, RZ ;  /* 0x8000000902020c10 */ /* 0x000fe4000fffe0ff */
[----:B------:R-:W-:Y:S02]  /*0240*/  @P0 IADD3 R7, PT, PT, R7, 0x1, RZ ;  /* 0x0000000107070810 */ /* 0x000fe40007ffe0ff */
[----:B------:R-:W-:Y:S02]  /*0250*/  ISETP.GE.U32.AND P1, PT, R2, UR9, PT ;  /* 0x0000000902007c0c */ /* 0x000fe4000bf26070 */
[----:B------:R-:W-:-:S04]  /*0260*/  MOV R2, 0x400 ;  /* 0x0000040000027802 */ /* 0x000fc80000000f00 */
[----:B0-----:R-:W-:-:S07]  /*0270*/  LEA R3, R3, R2, 0x18 ;  /* 0x0000000203037211 */ /* 0x001fce00078ec0ff */
[----:B------:R-:W-:Y:S01]  /*0280*/  @P1 VIADD R7, R7, 0x1 ;  /* 0x0000000107071836 */ /* 0x000fe20000000000 */
[----:B------:R-:W-:-:S04]  /*0290*/  @!P2 LOP3.LUT R7, RZ, UR9, RZ, 0x33, !PT ;  /* 0x00000009ff07ac12 */ /* 0x000fc8000f8e33ff */
[----:B------:R-:W-:-:S05]  /*02a0*/  IADD3 R5, PT, PT, -R7, RZ, RZ ;  /* 0x000000ff07057210 */ /* 0x000fca0007ffe1ff */
[----:B------:R-:W-:Y:S02]  /*02b0*/  IMAD R4, R5, UR9, R4 ;  /* 0x0000000905047c24 */ /* 0x000fe4000f8e0204 */
[--C-:B------:R-:W-:Y:S02]  /*02c0*/  IMAD R5, R9, 0x84, R3.reuse ;  /* 0x0000008409057824 */ /* 0x100fe400078e0203 */
[C---:B------:R-:W-:Y:S01]  /*02d0*/  IMAD R2, R4.reuse, 0x84, R3 ;  /* 0x0000008404027824 */ /* 0x040fe200078e0203 */
[----:B------:R-:W-:Y:S02]  /*02e0*/  IADD3 R4, PT, PT, R4, UR5, RZ ;  /* 0x0000000504047c10 */ /* 0x000fe4000fffe0ff */
[----:B------:R-:W-:Y:S01]  /*02f0*/  LEA R5, R0, R5, 0x2 ;  /* 0x0000000500057211 */ /* 0x000fe200078e10ff */
[C---:B------:R-:W-:Y:S01]  /*0300*/  IMAD R0, R7.reuse, 0x4, R2 ;  /* 0x0000000407007824 */ /* 0x040fe200078e0202 */
[----:B------:R-:W-:Y:S01]  /*0310*/  IADD3 R7, PT, PT, R7, UR4, RZ ;  /* 0x0000000407077c10 */ /* 0x000fe2000fffe0ff */
[----:B------:R-:W0:Y:S04]  /*0320*/  LDC.64 R2, c[0x0][0x388] ;  /* 0x0000e200ff027b82 */ /* 0x000e280000000a00 */
[----:B------:R-:W-:-:S04]  /*0330*/  IMAD R7, R7, UR11, R4 ;  /* 0x0000000b07077c24 */ /* 0x000fc8000f8e0204 */
[----:B0-----:R-:W-:Y:S01]  /*0340*/  IMAD.WIDE R2, R7, 0x4, R2 ;  /* 0x0000000407027825 */ /* 0x001fe200078e0202 */
[----:B--2---:R-:W-:Y:S01]  /*0350*/  STS [R5], R8 ;  /* 0x0000000805007388 */ /* 0x004fe20000000800 */
[----:B------:R-:W-:Y:S06]  /*0360*/  BAR.SYNC.DEFER_BLOCKING 0x0 ;  /* 0x0000000000007b1d */ /* 0x000fec0000010000 */
[----:B------:R-:W0:Y:S04]  /*0370*/  LDS R9, [R0] ;  /* 0x0000000000097984 */ /* 0x000e280000000800 */
[----:B0-----:R-:W-:Y:S01]  /*0380*/  STG.E desc[UR6][R2.64], R9 ;  /* 0x0000000902007986 */ /* 0x001fe2000c101906 */
[----:B------:R-:W-:Y:S05]  /*0390*/  EXIT ;  /* 0x000000000000794d */ /* 0x000fea0003800000 */
.L_x_1:
        /* <DEDUP_REMOVED lines=14> */
.L_x_6:


//--------------------- .text._Z15transposeSharedPfS_ii --------------------------
	.section	.text._Z15transposeSharedPfS_ii,"ax",@progbits
	.align	128
        .global         _Z15transposeSharedPfS_ii
        .type           _Z15transposeSharedPfS_ii,@function
        .size           _Z15transposeSharedPfS_ii,(.L_x_7 - _Z15transposeSharedPfS_ii)
        .other          _Z15transposeSharedPfS_ii,@"STO_CUDA_ENTRY STV_DEFAULT"
_Z15transposeSharedPfS_ii:
.text._Z15transposeSharedPfS_ii:
        /* <DEDUP_REMOVED lines=21> */
[----:B------:R-:W-:Y:S01]  /*0150*/  IMAD R0, R8, UR10, R9 ;  /* 0x0000000a08007c24 */ /* 0x000fe2000f8e0209 */
[----:B------:R-:W3:Y:S01]  /*0160*/  S2UR UR7, SR_CgaCtaId ;  /* 0x00000000000779c3 */ /* 0x000ee20000008800 */
[----:B------:R-:W-:Y:S01]  /*0170*/  UMOV UR6, 0x400 ;  /* 0x0000040000067882 */ /* 0x000fe20000000000 */
[----:B------:R-:W-:-:S04]  /*0180*/  ISETP.NE.U32.AND P2, PT, RZ, UR11, PT ;  /* 0x0000000bff007c0c */ /* 0x000fc8000bf45070 */
[----:B-1----:R-:W1:Y:S01]  /*0190*/  MUFU.RCP R6, R6 ;  /* 0x0000000600067308 */ /* 0x002e620000001000 */
[----:B---3--:R-:W-:Y:S01]  /*01a0*/  ULEA UR6, UR7, UR6, 0x18 ;  /* 0x0000000607067291 */ /* 0x008fe2000f8ec0ff */
[----:B-1----:R-:W-:-:S06]  /*01b0*/  IADD3 R4, PT, PT, R6, 0xffffffe, RZ ;  /* 0x0ffffffe06047810 */ /* 0x002fcc0007ffe0ff */
[----:B------:R1:W3:Y:S02]  /*01c0*/  F2I.FTZ.U32.TRUNC.NTZ R5, R4 ;  /* 0x0000000400057305 */ /* 0x0002e4000021f000 */
[----:B-1----:R-:W-:Y:S02]  /*01d0*/  HFMA2 R4, -RZ, RZ, 0, 0 ;  /* 0x00000000ff047431 */ /* 0x002fe400000001ff */
[----:B---3--:R-:W-:-:S04]  /*01e0*/  IMAD.MOV R11, RZ, RZ, -R5 ;  /* 0x000000ffff0b7224 */ /* 0x008fc800078e0a05 */
[----:B------:R-:W-:-:S04]  /*01f0*/  IMAD R11, R11, UR11, RZ ;  /* 0x0000000b0b0b7c24 */ /* 0x000fc8000f8e02ff */
[----:B------:R-:W-:-:S06]  /*0200*/  IMAD.HI.U32 R5, R5, R11, R4 ;  /* 0x0000000b05057227 */ /* 0x000fcc00078e0004 */
[----:B------:R-:W-:-:S04]  /*0210*/  IMAD.HI.U32 R5, R5, R0, RZ ;  /* 0x0000000005057227 */ /* 0x000fc800078e00ff */
[----:B0-----:R-:W-:-:S04]  /*0220*/  IMAD.MOV R3, RZ, RZ, -R5 ;  /* 0x000000ffff037224 */ /* 0x001fc800078e0a05 */
[----:B------:R-:W-:-:S05]  /*0230*/  IMAD R2, R3, UR11, R0 ;  /* 0x0000000b03027c24 */ /* 0x000fca000f8e0200 */
[----:B------:R-:W-:-:S13]  /*0240*/  ISETP.GE.U32.AND P0, PT, R2, UR11, PT ;  /* 0x0000000b02007c0c */ /* 0x000fda000bf06070 */
[----:B------:R-:W-:Y:S01]  /*0250*/  @P0 IADD3 R2, PT, PT, R2, -UR11, RZ ;  /* 0x8000000b02020c10 */ /* 0x000fe2000fffe0ff */
[----:B------:R-:W-:-:S03]  /*0260*/  @P0 VIADD R5, R5, 0x1 ;  /* 0x0000000105050836 */ /* 0x000fc60000000000 */
[----:B------:R-:W-:Y:S02]  /*0270*/  ISETP.GE.U32.AND P1, PT, R2, UR11, PT ;  /* 0x0000000b02007c0c */ /* 0x000fe4000bf26070 */
[----:B------:R-:W-:-:S04]  /*0280*/  LEA R2, R8, UR6, 0x7 ;  /* 0x0000000608027c11 */ /* 0x000fc8000f8e38ff */
[----:B------:R-:W-:-:S07]  /*0290*/  LEA R4, R9, R2, 0x2 ;  /* 0x0000000209047211 */ /* 0x000fce00078e10ff */
[----:B------:R-:W-:Y:S02]  /*02a0*/  @P1 IADD3 R5, PT, PT, R5, 0x1, RZ ;  /* 0x0000000105051810 */ /* 0x000fe40007ffe0ff */
[----:B------:R-:W-:-:S05]  /*02b0*/  @!P2 LOP3.LUT R5, RZ, UR11, RZ, 0x33, !PT ;  /* 0x0000000bff05ac12 */ /* 0x000fca000f8e33ff */
[----:B------:R-:W-:-:S04]  /*02c0*/  IMAD.MOV R3, RZ, RZ, -R5 ;  /* 0x000000ffff037224 */ /* 0x000fc800078e0a05 */
[----:B------:R-:W-:Y:S02]  /*02d0*/  IMAD R0, R3, UR11, R0 ;  /* 0x0000000b03007c24 */ /* 0x000fe4000f8e0200 */
[----:B------:R-:W0:Y:S03]  /*02e0*/  LDC.64 R2, c[0x0][0x388] ;  /* 0x0000e200ff027b82 */ /* 0x000e260000000a00 */
[C---:B------:R-:W-:Y:S02]  /*02f0*/  LEA R6, R0.reuse, UR6, 0x7 ;  /* 0x0000000600067c11 */ /* 0x040fe4000f8e38ff */
[----:B------:R-:W-:-:S03]  /*0300*/  IADD3 R0, PT, PT, R0, UR5, RZ ;  /* 0x0000000500007c10 */ /* 0x000fc6000fffe0ff */
[C---:B------:R-:W-:Y:S01]  /*0310*/  IMAD R6, R5.reuse, 0x4, R6 ;  /* 0x0000000405067824 */ /* 0x040fe200078e0206 */
[----:B------:R-:W-:-:S05]  /*0320*/  IADD3 R5, PT, PT, R5, UR4, RZ ;  /* 0x0000000405057c10 */ /* 0x000fca000fffe0ff */
[----:B------:R-:W-:-:S04]  /*0330*/  IMAD R5, R5, UR13, R0 ;  /* 0x0000000d05057c24 */ /* 0x000fc8000f8e0200 */
[----:B0-----:R-:W-:Y:S01]  /*0340*/  IMAD.WIDE R2, R5, 0x4, R2 ;  /* 0x0000000405027825 */ /* 0x001fe200078e0202 */
[----:B--2---:R-:W-:Y:S01]  /*0350*/  STS [R4], R7 ;  /* 0x0000000704007388 */ /* 0x004fe20000000800 */
[----:B------:R-:W-:Y:S06]  /*0360*/  BAR.SYNC.DEFER_BLOCKING 0x0 ;  /* 0x0000000000007b1d */ /* 0x000fec0000010000 */
[----:B------:R-:W0:Y:S04]  /*0370*/  LDS R9, [R6] ;  /* 0x0000000006097984 */ /* 0x000e280000000800 */
[----:B0-----:R-:W-:Y:S01]  /*0380*/  STG.E desc[UR8][R2.64], R9 ;  /* 0x0000000902007986 */ /* 0x001fe2000c101908 */
[----:B------:R-:W-:Y:S05]  /*0390*/  EXIT ;  /* 0x000000000000794d */ /* 0x000fea0003800000 */
.L_x_2:
        /* <DEDUP_REMOVED lines=14> */
.L_x_7:


//--------------------- .text._Z21transposeGlobalColRowPfS_ii --------------------------
	.section	.text._Z21transposeGlobalColRowPfS_ii,"ax",@progbits
	.align	128
        .global         _Z21transposeGlobalColRowPfS_ii
        .type           _Z21transposeGlobalColRowPfS_ii,@function
        .size           _Z21transposeGlobalColRowPfS_ii,(.L_x_8 - _Z21transposeGlobalColRowPfS_ii)
        .other          _Z21transposeGlobalColRowPfS_ii,@"STO_CUDA_ENTRY STV_DEFAULT"
_Z21transposeGlobalColRowPfS_ii:
.text._Z21transposeGlobalColRowPfS_ii:
[----:B------:R-:W-:Y:S01]  /*0000*/  LDC R1, c[0x0][0x37c] ;  /* 0x0000df00ff017b82 */ /* 0x000fe20000000800 */
[----:B------:R-:W0:Y:S01]  /*0010*/  S2R R7, SR_CTAID.Y ;  /* 0x0000000000077919 */ /* 0x000e220000002600 */
[----:B------:R-:W1:Y:S01]  /*0020*/  LDCU UR4, c[0x0][0x360] ;  /* 0x00006c00ff0477ac */ /* 0x000e620008000800 */
[----:B------:R-:W0:Y:S01]  /*0030*/  S2R R2, SR_TID.Y ;  /* 0x0000000000027919 */ /* 0x000e220000002200 */
[----:B------:R-:W0:Y:S01]  /*0040*/  LDCU UR5, c[0x0][0x364] ;  /* 0x00006c80ff0577ac */ /* 0x000e220008000800 */
[----:B------:R-:W1:Y:S01]  /*0050*/  S2R R0, SR_CTAID.X ;  /* 0x0000000000007919 */ /* 0x000e620000002500 */
[----:B------:R-:W2:Y:S01]  /*0060*/  LDCU.64 UR6, c[0x0][0x390] ;  /* 0x00007200ff0677ac */ /* 0x000ea20008000a00 */
[----:B------:R-:W1:Y:S01]  /*0070*/  S2R R3, SR_TID.X ;  /* 0x0000000000037919 */ /* 0x000e620000002100 */
[----:B0-----:R-:W-:-:S05]  /*0080*/  IMAD R7, R7, UR5, R2 ;  /* 0x0000000507077c24 */ /* 0x001fca000f8e0202 */
[----:B--2---:R-:W-:Y:S01]  /*0090*/  ISETP.GE.AND P0, PT, R7, UR7, PT ;  /* 0x0000000707007c0c */ /* 0x004fe2000bf06270 */
[----:B-1----:R-:W-:-:S05]  /*00a0*/  IMAD R0, R0, UR4, R3 ;  /* 0x0000000400007c24 */ /* 0x002fca000f8e0203 */
[----:B------:R-:W-:-:S13]  /*00b0*/  ISETP.GE.OR P0, PT, R0, UR6, P0 ;  /* 0x0000000600007c0c */ /* 0x000fda0008706670 */
[----:B------:R-:W-:Y:S05]  /*00c0*/  @P0 EXIT ;  /* 0x000000000000094d */ /* 0x000fea0003800000 */
[----:B------:R-:W0:Y:S01]  /*00d0*/  LDC.64 R2, c[0x0][0x380] ;  /* 0x0000e000ff027b82 */ /* 0x000e220000000a00 */
[----:B------:R-:W1:Y:S01]  /*00e0*/  LDCU.64 UR4, c[0x0][0x358] ;  /* 0x00006b00ff0477ac */ /* 0x000e620008000a00 */
[----:B------:R-:W-:-:S04]  /*00f0*/  IMAD R5, R0, UR7, R7 ;  /* 0x0000000700057c24 */ /* 0x000fc8000f8e0207 */
[----:B0-----:R-:W-:Y:S02]  /*0100*/  IMAD.WIDE R2, R5, 0x4, R2 ;  /* 0x0000000405027825 */ /* 0x001fe400078e0202 */
[----:B------:R-:W0:Y:S04]  /*0110*/  LDC.64 R4, c[0x0][0x388] ;  /* 0x0000e200ff047b82 */ /* 0x000e280000000a00 */
[----:B-1----:R-:W2:Y:S01]  /*0120*/  LDG.E R3, desc[UR4][R2.64] ;  /* 0x0000000402037981 */ /* 0x002ea2000c1e1900 */
[----:B------:R-:W-:-:S04]  /*0130*/  IMAD R7, R7, UR6, R0 ;  /* 0x0000000607077c24 */ /* 0x000fc8000f8e0200 */
[----:B0-----:R-:W-:-:S05]  /*0140*/  IMAD.WIDE R4, R7, 0x4, R4 ;  /* 0x0000000407047825 */ /* 0x001fca00078e0204 */
[----:B--2---:R-:W-:Y:S01]  /*0150*/  STG.E desc[UR4][R4.64], R3 ;  /* 0x0000000304007986 */ /* 0x004fe2000c101904 */
[----:B------:R-:W-:Y:S05]  /*0160*/  EXIT ;  /* 0x000000000000794d */ /* 0x000fea0003800000 */
.L_x_3:
        /* <DEDUP_REMOVED lines=9> */
.L_x_8:


//--------------------- .text._Z21transposeGlobalRowColPfS_ii --------------------------
	.section	.text._Z21transposeGlobalRowColPfS_ii,"ax",@progbits
	.align	128
        .global         _Z21transposeGlobalRowColPfS_ii
        .type           _Z21transposeGlobalRowColPfS_ii,@function
        .size           _Z21transposeGlobalRowColPfS_ii,(.L_x_9 - _Z21transposeGlobalRowColPfS_ii)
        .other          _Z21transposeGlobalRowColPfS_ii,@"STO_CUDA_ENTRY STV_DEFAULT"
_Z21transposeGlobalRowColPfS_ii:
.text._Z21transposeGlobalRowColPfS_ii:
        /* <DEDUP_REMOVED lines=23> */
.L_x_4:
        /* <DEDUP_REMOVED lines=9> */
.L_x_9:


//--------------------- .nv.shared._Z24transposeSharedPadUnrollPfS_ii --------------------------
	.section	.nv.shared._Z24transposeSharedPadUnrollPfS_ii,"aw",@nobits
	.sectionflags	@""
	.align	4
.nv.shared._Z24transposeSharedPadUnrollPfS_ii:
	.zero		9344


//--------------------- .nv.shared.reserved.0     --------------------------
	.section	.nv.shared.reserved.0,"aw",@nobits
	.weak		__nv_reservedSMEM_offset_0_alias
	.size		__nv_reservedSMEM_offset_0_alias, 0, 64
	.other		__nv_reservedSMEM_offset_0_alias,@"STO_CUDA_RESERVED_SHARED STV_DEFAULT"
__nv_reservedSMEM_offset_0_alias:
	.zero		0
	.zero		64


//--------------------- .nv.shared._Z18transposeSharedPadPfS_ii --------------------------
	.section	.nv.shared._Z18transposeSharedPadPfS_ii,"aw",@nobits
	.sectionflags	@""
	.align	4
.nv.shared._Z18transposeSharedPadPfS_ii:
	.zero		5248


//--------------------- .nv.shared._Z15transposeSharedPfS_ii --------------------------
	.section	.nv.shared._Z15transposeSharedPfS_ii,"aw",@nobits
	.sectionflags	@""
	.align	4
.nv.shared._Z15transposeSharedPfS_ii:
	.zero		5120


//--------------------- .nv.constant0._Z24transposeSharedPadUnrollPfS_ii --------------------------
	.section	.nv.constant0._Z24transposeSharedPadUnrollPfS_ii,"a",@progbits
	.sectionflags	@""
	.align	4
.nv.constant0._Z24transposeSharedPadUnrollPfS_ii:
	.zero		920


//--------------------- .nv.constant0._Z18transposeSharedPadPfS_ii --------------------------
	.section	.nv.constant0._Z18transposeSharedPadPfS_ii,"a",@progbits
	.sectionflags	@""
	.align	4
.nv.constant0._Z18transposeSharedPadPfS_ii:
	.zero		920


//--------------------- .nv.constant0._Z15transposeSharedPfS_ii --------------------------
	.section	.nv.constant0._Z15transposeSharedPfS_ii,"a",@progbits
	.sectionflags	@""
	.align	4
.nv.constant0._Z15transposeSharedPfS_ii:
	.zero		920


//--------------------- .nv.constant0._Z21transposeGlobalColRowPfS_ii --------------------------
	.section	.nv.constant0._Z21transposeGlobalColRowPfS_ii,"a",@progbits
	.sectionflags	@""
	.align	4
.nv.constant0._Z21transposeGlobalColRowPfS_ii:
	.zero		920


//--------------------- .nv.constant0._Z21transposeGlobalRowColPfS_ii --------------------------
	.section	.nv.constant0._Z21transposeGlobalRowColPfS_ii,"a",@progbits
	.sectionflags	@""
	.align	4
.nv.constant0._Z21transposeGlobalRowColPfS_ii:
	.zero		920


//--------------------- SYMBOLS --------------------------

	.type		.nv.reservedSmem.offset0,@object
	.size		.nv.reservedSmem.offset0,0x4
	.type		.nv.reservedSmem.cap,@object
	.size		.nv.reservedSmem.cap,0x4
